//
// Generated by NVIDIA NVVM Compiler
//
// Compiler Build ID: CL-36424714
// Cuda compilation tools, release 13.0, V13.0.88
// Based on NVVM 20.0.0
//

.version 9.0
.target sm_100
.address_size 64

	// .globl	_Z11sepiaKernelP5Pixelii

.visible .entry _Z11sepiaKernelP5Pixelii(
	.param .u64 .ptr .align 1 _Z11sepiaKernelP5Pixelii_param_0,
	.param .u32 _Z11sepiaKernelP5Pixelii_param_1,
	.param .u32 _Z11sepiaKernelP5Pixelii_param_2
)
{
	.reg .pred 	%p<4>;
	.reg .b16 	%rs<4>;
	.reg .b32 	%r<17>;
	.reg .b32 	%f<7>;
	.reg .b64 	%rd<5>;
	.reg .b64 	%fd<13>;

	ld.param.u64 	%rd1, [_Z11sepiaKernelP5Pixelii_param_0];
	ld.param.u32 	%r3, [_Z11sepiaKernelP5Pixelii_param_1];
	ld.param.u32 	%r4, [_Z11sepiaKernelP5Pixelii_param_2];
	mov.u32 	%r6, %ntid.x;
	mov.u32 	%r7, %ctaid.x;
	mov.u32 	%r8, %tid.x;
	mad.lo.s32 	%r1, %r6, %r7, %r8;
	mov.u32 	%r9, %ntid.y;
	mov.u32 	%r10, %ctaid.y;
	mov.u32 	%r11, %tid.y;
	mad.lo.s32 	%r12, %r9, %r10, %r11;
	setp.ge.s32 	%p1, %r1, %r3;
	setp.ge.s32 	%p2, %r12, %r4;
	or.pred  	%p3, %p1, %p2;
	@%p3 bra 	$L__BB0_2;
	cvta.to.global.u64 	%rd2, %rd1;
	mad.lo.s32 	%r13, %r3, %r12, %r1;
	mul.wide.s32 	%rd3, %r13, 3;
	add.s64 	%rd4, %rd2, %rd3;
	ld.global.u8 	%rs1, [%rd4];
	ld.global.u8 	%rs2, [%rd4+1];
	ld.global.u8 	%rs3, [%rd4+2];
	cvt.rn.f64.u16 	%fd1, %rs1;
	cvt.rn.f64.u16 	%fd2, %rs2;
	mul.f64 	%fd3, %fd2, 0d3FE89BA5E353F7CF;
	fma.rn.f64 	%fd4, %fd1, 0d3FD926E978D4FDF4, %fd3;
	cvt.rn.f64.u16 	%fd5, %rs3;
	fma.rn.f64 	%fd6, %fd5, 0d3FC83126E978D4FE, %fd4;
	cvt.rn.f32.f64 	%f1, %fd6;
	min.f32 	%f2, %f1, 0f437F0000;
	cvt.rzi.u32.f32 	%r14, %f2;
	st.global.u8 	[%rd4], %r14;
	mul.f64 	%fd7, %fd2, 0d3FE5F3B645A1CAC1;
	fma.rn.f64 	%fd8, %fd1, 0d3FD65604189374BC, %fd7;
	fma.rn.f64 	%fd9, %fd5, 0d3FC5810624DD2F1B, %fd8;
	cvt.rn.f32.f64 	%f3, %fd9;
	min.f32 	%f4, %f3, 0f437F0000;
	cvt.rzi.u32.f32 	%r15, %f4;
	st.global.u8 	[%rd4+1], %r15;
	mul.f64 	%fd10, %fd2, 0d3FE116872B020C4A;
	fma.rn.f64 	%fd11, %fd1, 0d3FD16872B020C49C, %fd10;
	fma.rn.f64 	%fd12, %fd5, 0d3FC0C49BA5E353F8, %fd11;
	cvt.rn.f32.f64 	%f5, %fd12;
	min.f32 	%f6, %f5, 0f437F0000;
	cvt.rzi.u32.f32 	%r16, %f6;
	st.global.u8 	[%rd4+2], %r16;
$L__BB0_2:
	ret;

}


// ===== COMPILED SASS (sm_100) =====

	.target	sm_100

	.elftype	@"ET_EXEC"


//--------------------- .note.nv.tkinfo           --------------------------
	.section	.note.nv.tkinfo,"",@"SHT_NOTE"
	.sectionflags	@"SHF_NOTE_NV_TKINFO"
	.tkinfo
        /*0018*/ 	.word	0x00000002
        /*0030*/ 	.string	""
        /*0030*/ 	.string	"ptxas"
        /*0030*/ 	.string	"Cuda compilation tools, release 13.0, V13.0.88"
        /*0030*/ 	.string	"Build cuda_13.0.r13.0/compiler.36424714_0"
        /*0030*/ 	.string	"-arch sm_100 -m 64 "



//--------------------- .note.nv.cuinfo           --------------------------
	.section	.note.nv.cuinfo,"",@"SHT_NOTE"
	.sectionflags	@"SHF_NOTE_NV_CUINFO"
        /*0018*/ 	.short	0x0002
        /*001a*/ 	.short	0x0064
        /*001c*/ 	.short	0x0082
	.zero		2


//--------------------- .nv.info                  --------------------------
	.section	.nv.info,"",@"SHT_CUDA_INFO"
	.align	4


	//----- nvinfo : EIATTR_REGCOUNT
	.align		4
        /*0000*/ 	.byte	0x04, 0x2f
        /*0002*/ 	.short	(.L_1 - .L_0)
	.align		4
.L_0:
        /*0004*/ 	.word	index@(_Z11sepiaKernelP5Pixelii)
        /*0008*/ 	.word	0x00000010


	//----- nvinfo : EIATTR_FRAME_SIZE
	.align		4
.L_1:
        /*000c*/ 	.byte	0x04, 0x11
        /*000e*/ 	.short	(.L_3 - .L_2)
	.align		4
.L_2:
        /*0010*/ 	.word	index@(_Z11sepiaKernelP5Pixelii)
        /*0014*/ 	.word	0x00000000


	//----- nvinfo : EIATTR_MIN_STACK_SIZE
	.align		4
.L_3:
        /*0018*/ 	.byte	0x04, 0x12
        /*001a*/ 	.short	(.L_5 - .L_4)
	.align		4
.L_4:
        /*001c*/ 	.word	index@(_Z11sepiaKernelP5Pixelii)
        /*0020*/ 	.word	0x00000000
.L_5:


//--------------------- .nv.compat                --------------------------
	.section	.nv.compat,"",@"SHT_CUDA_COMPAT_INFO"
	.align	4
        /*0000*/ 	.byte	0x02, 0x09, 0x00, 0x00, 0x02, 0x02, 0x01, 0x00, 0x02, 0x05, 0x05, 0x00, 0x03, 0x07, 0x01, 0x01
        /*0010*/ 	.byte	0x02, 0x03, 0x00, 0x00, 0x02, 0x06, 0x01, 0x00, 0x04, 0x0b, 0x08, 0x00, 0x01, 0x00, 0x00, 0x00
        /*0020*/ 	.byte	0x00, 0x00, 0x00, 0x00


//--------------------- .nv.info._Z11sepiaKernelP5Pixelii --------------------------
	.section	.nv.info._Z11sepiaKernelP5Pixelii,"",@"SHT_CUDA_INFO"
	.sectionflags	@""
	.align	4


	//----- nvinfo : EIATTR_CUDA_API_VERSION
	.align		4
        /*0000*/ 	.byte	0x04, 0x37
        /*0002*/ 	.short	(.L_7 - .L_6)
.L_6:
        /*0004*/ 	.word	0x00000082


	//----- nvinfo : EIATTR_KPARAM_INFO
	.align		4
.L_7:
        /*0008*/ 	.byte	0x04, 0x17
        /*000a*/ 	.short	(.L_9 - .L_8)
.L_8:
        /*000c*/ 	.word	0x00000000
        /*0010*/ 	.short	0x0002
        /*0012*/ 	.short	0x000c
        /*0014*/ 	.byte	0x00, 0xf0, 0x11, 0x00


	//----- nvinfo : EIATTR_KPARAM_INFO
	.align		4
.L_9:
        /*0018*/ 	.byte	0x04, 0x17
        /*001a*/ 	.short	(.L_11 - .L_10)
.L_10:
        /*001c*/ 	.word	0x00000000
        /*0020*/ 	.short	0x0001
        /*0022*/ 	.short	0x0008
        /*0024*/ 	.byte	0x00, 0xf0, 0x11, 0x00


	//----- nvinfo : EIATTR_KPARAM_INFO
	.align		4
.L_11:
        /*0028*/ 	.byte	0x04, 0x17
        /*002a*/ 	.short	(.L_13 - .L_12)
.L_12:
        /*002c*/ 	.word	0x00000000
        /*0030*/ 	.short	0x0000
        /*0032*/ 	.short	0x0000
        /*0034*/ 	.byte	0x00, 0xf5, 0x21, 0x00


	//----- nvinfo : EIATTR_SPARSE_MMA_MASK
	.align		4
.L_13:
        /*0038*/ 	.byte	0x03, 0x50
        /*003a*/ 	.short	0x0000


	//----- nvinfo : EIATTR_MAXREG_COUNT
	.align		4
        /*003c*/ 	.byte	0x03, 0x1b
        /*003e*/ 	.short	0x00ff


	//----- nvinfo : EIATTR_MERCURY_ISA_VERSION
	.align		4
        /*0040*/ 	.byte	0x03, 0x5f
        /*0042*/ 	.short	0x0101


	//----- nvinfo : EIATTR_VRC_CTA_INIT_COUNT
	.align		4
        /*0044*/ 	.byte	0x02, 0x4a
	.zero		1
	.zero		1


	//----- nvinfo : EIATTR_EXIT_INSTR_OFFSETS
	.align		4
        /*0048*/ 	.byte	0x04, 0x1c
        /*004a*/ 	.short	(.L_15 - .L_14)


	//   ....[0]....
.L_14:
        /*004c*/ 	.word	0x000000c0


	//   ....[1]....
        /*0050*/ 	.word	0x000003e0


	//----- nvinfo : EIATTR_CBANK_PARAM_SIZE
	.align		4
.L_15:
        /*0054*/ 	.byte	0x03, 0x19
        /*0056*/ 	.short	0x0010


	//----- nvinfo : EIATTR_PARAM_CBANK
	.align		4
        /*0058*/ 	.byte	0x04, 0x0a
        /*005a*/ 	.short	(.L_17 - .L_16)
	.align		4
.L_16:
        /*005c*/ 	.word	index@(.nv.constant0._Z11sepiaKernelP5Pixelii)
        /*0060*/ 	.short	0x0380
        /*0062*/ 	.short	0x0010


	//----- nvinfo : EIATTR_SW_WAR
	.align		4
.L_17:
        /*0064*/ 	.byte	0x04, 0x36
        /*0066*/ 	.short	(.L_19 - .L_18)
.L_18:
        /*0068*/ 	.word	0x00000008
.L_19:


//--------------------- .nv.callgraph             --------------------------
	.section	.nv.callgraph,"",@"SHT_CUDA_CALLGRAPH"
	.align	4
	.sectionentsize	8
	.align		4
        /*0000*/ 	.word	0x00000000
	.align		4
        /*0004*/ 	.word	0xffffffff
	.align		4
        /*0008*/ 	.word	0x00000000
	.align		4
        /*000c*/ 	.word	0xfffffffe
	.align		4
        /*0010*/ 	.word	0x00000000
	.align		4
        /*0014*/ 	.word	0xfffffffd
	.align		4
        /*0018*/ 	.word	0x00000000
	.align		4
        /*001c*/ 	.word	0xfffffffc


//--------------------- .text._Z11sepiaKernelP5Pixelii --------------------------
	.section	.text._Z11sepiaKernelP5Pixelii,"ax",@progbits
	.align	128
        .global         _Z11sepiaKernelP5Pixelii
        .type           _Z11sepiaKernelP5Pixelii,@function
        .size           _Z11sepiaKernelP5Pixelii,(.L_x_1 - _Z11sepiaKernelP5Pixelii)
        .other          _Z11sepiaKernelP5Pixelii,@"STO_CUDA_ENTRY STV_DEFAULT"
_Z11sepiaKernelP5Pixelii:
.text._Z11sepiaKernelP5Pixelii:
[----:B------:R-:W-:Y:S01]  /*0000*/  LDC R1, c[0x0][0x37c] ;  /* 0x0000df00ff017b82 */ /* 0x000fe20000000800 */
[----:B------:R-:W0:Y:S01]  /*0010*/  S2R R5, SR_CTAID.Y ;  /* 0x0000000000057919 */ /* 0x000e220000002600 */
[----:B------:R-:W1:Y:S01]  /*0020*/  LDCU UR4, c[0x0][0x360] ;  /* 0x00006c00ff0477ac */ /* 0x000e620008000800 */
[----:B------:R-:W0:Y:S01]  /*0030*/  S2R R2, SR_TID.Y ;  /* 0x0000000000027919 */ /* 0x000e220000002200 */
[----:B------:R-:W0:Y:S01]  /*0040*/  LDCU UR5, c[0x0][0x364] ;  /* 0x00006c80ff0577ac */ /* 0x000e220008000800 */
[----:B------:R-:W1:Y:S01]  /*0050*/  S2R R0, SR_CTAID.X ;  /* 0x0000000000007919 */ /* 0x000e620000002500 */
[----:B------:R-:W2:Y:S01]  /*0060*/  LDCU.64 UR6, c[0x0][0x388] ;  /* 0x00007100ff0677ac */ /* 0x000ea20008000a00 */
[----:B------:R-:W1:Y:S01]  /*0070*/  S2R R3, SR_TID.X ;  /* 0x0000000000037919 */ /* 0x000e620000002100 */
[----:B0-----:R-:W-:-:S05]  /*0080*/  IMAD R5, R5, UR5, R2 ;  /* 0x0000000505057c24 */ /* 0x001fca000f8e0202 */
[----:B--2---:R-:W-:Y:S01]  /*0090*/  ISETP.GE.AND P0, PT, R5, UR7, PT ;  /* 0x0000000705007c0c */ /* 0x004fe2000bf06270 */
[----:B-1----:R-:W-:-:S05]  /*00a0*/  IMAD R0, R0, UR4, R3 ;  /* 0x0000000400007c24 */ /* 0x002fca000f8e0203 */
[----:B------:R-:W-:-:S13]  /*00b0*/  ISETP.GE.OR P0, PT, R0, UR6, P0 ;  /* 0x0000000600007c0c */ /* 0x000fda0008706670 */
[----:B------:R-:W-:Y:S05]  /*00c0*/  @P0 EXIT ;  /* 0x000000000000094d */ /* 0x000fea0003800000 */
[----:B------:R-:W0:Y:S01]  /*00d0*/  LDC.64 R2, c[0x0][0x380] ;  /* 0x0000e000ff027b82 */ /* 0x000e220000000a00 */
[----:B------:R-:W1:Y:S01]  /*00e0*/  LDCU.64 UR4, c[0x0][0x358] ;  /* 0x00006b00ff0477ac */ /* 0x000e620008000a00 */
[----:B------:R-:W-:-:S04]  /*00f0*/  IMAD R5, R5, UR6, R0 ;  /* 0x0000000605057c24 */ /* 0x000fc8000f8e0200 */
[----:B0-----:R-:W-:-:S05]  /*0100*/  IMAD.WIDE R2, R5, 0x3, R2 ;  /* 0x0000000305027825 */ /* 0x001fca00078e0202 */
[----:B-1----:R-:W2:Y:S04]  /*0110*/  LDG.E.U8 R6, desc[UR4][R2.64+0x1] ;  /* 0x0000010402067981 */ /* 0x002ea8000c1e1100 */
[----:B------:R-:W3:Y:S04]  /*0120*/  LDG.E.U8 R4, desc[UR4][R2.64] ;  /* 0x0000000402047981 */ /* 0x000ee8000c1e1100 */
[----:B------:R-:W4:Y:S01]  /*0130*/  LDG.E.U8 R10, desc[UR4][R2.64+0x2] ;  /* 0x00000204020a7981 */ /* 0x000f22000c1e1100 */
[----:B------:R-:W-:Y:S01]  /*0140*/  UMOV UR10, 0x45a1cac1 ;  /* 0x45a1cac1000a7882 */ /* 0x000fe20000000000 */
[----:B------:R-:W-:Y:S01]  /*0150*/  UMOV UR11, 0x3fe5f3b6 ;  /* 0x3fe5f3b6000b7882 */ /* 0x000fe20000000000 */
[----:B------:R-:W-:Y:S01]  /*0160*/  UMOV UR8, 0xe353f7cf ;  /* 0xe353f7cf00087882 */ /* 0x000fe20000000000 */
[----:B------:R-:W-:Y:S01]  /*0170*/  UMOV UR9, 0x3fe89ba5 ;  /* 0x3fe89ba500097882 */ /* 0x000fe20000000000 */
[----:B--2---:R-:W0:Y:S08]  /*0180*/  I2F.F64.U16 R6, R6 ;  /* 0x0000000600067312 */ /* 0x004e300000101800 */
[----:B---3--:R-:W1:Y:S01]  /*0190*/  I2F.F64.U16 R4, R4 ;  /* 0x0000000400047312 */ /* 0x008e620000101800 */
[----:B0-----:R-:W-:-:S07]  /*01a0*/  DMUL R12, R6, UR10 ;  /* 0x0000000a060c7c28 */ /* 0x001fce0008000000 */
[----:B----4-:R-:W0:Y:S01]  /*01b0*/  I2F.F64.U16 R10, R10 ;  /* 0x0000000a000a7312 */ /* 0x010e220000101800 */
[----:B------:R-:W-:Y:S01]  /*01c0*/  DMUL R8, R6, UR8 ;  /* 0x0000000806087c28 */ /* 0x000fe20008000000 */
[----:B------:R-:W-:Y:S01]  /*01d0*/  UMOV UR10, 0x189374bc ;  /* 0x189374bc000a7882 */ /* 0x000fe20000000000 */
[----:B------:R-:W-:Y:S01]  /*01e0*/  UMOV UR11, 0x3fd65604 ;  /* 0x3fd65604000b7882 */ /* 0x000fe20000000000 */
[----:B------:R-:W-:Y:S01]  /*01f0*/  UMOV UR8, 0x78d4fdf4 ;  /* 0x78d4fdf400087882 */ /* 0x000fe20000000000 */
[----:B------:R-:W-:Y:S01]  /*0200*/  UMOV UR9, 0x3fd926e9 ;  /* 0x3fd926e900097882 */ /* 0x000fe20000000000 */
[C---:B-1----:R-:W-:Y:S01]  /*0210*/  DFMA R12, R4.reuse, UR10, R12 ;  /* 0x0000000a040c7c2b */ /* 0x042fe2000800000c */
[----:B------:R-:W-:Y:S01]  /*0220*/  UMOV UR10, 0x2b020c4a ;  /* 0x2b020c4a000a7882 */ /* 0x000fe20000000000 */
[----:B------:R-:W-:Y:S01]  /*0230*/  UMOV UR11, 0x3fe11687 ;  /* 0x3fe11687000b7882 */ /* 0x000fe20000000000 */
[----:B------:R-:W-:Y:S01]  /*0240*/  DFMA R8, R4, UR8, R8 ;  /* 0x0000000804087c2b */ /* 0x000fe20008000008 */
[----:B------:R-:W-:Y:S01]  /*0250*/  UMOV UR8, 0xe978d4fe ;  /* 0xe978d4fe00087882 */ /* 0x000fe20000000000 */
[----:B------:R-:W-:Y:S01]  /*0260*/  DMUL R6, R6, UR10 ;  /* 0x0000000a06067c28 */ /* 0x000fe20008000000 */
[----:B------:R-:W-:Y:S01]  /*0270*/  UMOV UR10, 0xb020c49c ;  /* 0xb020c49c000a7882 */ /* 0x000fe20000000000 */
[----:B------:R-:W-:Y:S01]  /*0280*/  UMOV UR11, 0x3fd16872 ;  /* 0x3fd16872000b7882 */ /* 0x000fe20000000000 */
[----:B------:R-:W-:-:S03]  /*0290*/  UMOV UR9, 0x3fc83126 ;  /* 0x3fc8312600097882 */ /* 0x000fc60000000000 */
[----:B0-----:R-:W-:Y:S01]  /*02a0*/  DFMA R8, R10, UR8, R8 ;  /* 0x000000080a087c2b */ /* 0x001fe20008000008 */
[----:B------:R-:W-:Y:S01]  /*02b0*/  UMOV UR8, 0x24dd2f1b ;  /* 0x24dd2f1b00087882 */ /* 0x000fe20000000000 */
[----:B------:R-:W-:Y:S01]  /*02c0*/  DFMA R6, R4, UR10, R6 ;  /* 0x0000000a04067c2b */ /* 0x000fe20008000006 */
[----:B------:R-:W-:Y:S02]  /*02d0*/  UMOV UR9, 0x3fc58106 ;  /* 0x3fc5810600097882 */ /* 0x000fe40000000000 */
[----:B------:R-:W-:Y:S01]  /*02e0*/  DFMA R12, R10, UR8, R12 ;  /* 0x000000080a0c7c2b */ /* 0x000fe2000800000c */
[----:B------:R-:W-:Y:S01]  /*02f0*/  UMOV UR8, 0xa5e353f8 ;  /* 0xa5e353f800087882 */ /* 0x000fe20000000000 */
[----:B------:R-:W-:-:S03]  /*0300*/  UMOV UR9, 0x3fc0c49b ;  /* 0x3fc0c49b00097882 */ /* 0x000fc60000000000 */
[----:B------:R-:W-:Y:S01]  /*0310*/  DFMA R6, R10, UR8, R6 ;  /* 0x000000080a067c2b */ /* 0x000fe20008000006 */
[----:B------:R-:W0:Y:S08]  /*0320*/  F2F.F32.F64 R8, R8 ;  /* 0x0000000800087310 */ /* 0x000e300000301000 */
[----:B------:R-:W1:Y:S01]  /*0330*/  F2F.F32.F64 R12, R12 ;  /* 0x0000000c000c7310 */ /* 0x000e620000301000 */
[----:B0-----:R-:W-:-:S07]  /*0340*/  FMNMX R0, R8, 255, PT ;  /* 0x437f000008007809 */ /* 0x001fce0003800000 */
[----:B------:R-:W0:Y:S01]  /*0350*/  F2F.F32.F64 R6, R6 ;  /* 0x0000000600067310 */ /* 0x000e220000301000 */
[----:B-1----:R-:W-:-:S07]  /*0360*/  FMNMX R4, R12, 255, PT ;  /* 0x437f00000c047809 */ /* 0x002fce0003800000 */
[----:B------:R-:W1:Y:S01]  /*0370*/  F2I.U32.TRUNC.NTZ R5, R0 ;  /* 0x0000000000057305 */ /* 0x000e62000020f000 */
[----:B0-----:R-:W-:-:S07]  /*0380*/  FMNMX R8, R6, 255, PT ;  /* 0x437f000006087809 */ /* 0x001fce0003800000 */
[----:B------:R-:W0:Y:S01]  /*0390*/  F2I.U32.TRUNC.NTZ R9, R4 ;  /* 0x0000000400097305 */ /* 0x000e22000020f000 */
[----:B-1----:R-:W-:Y:S07]  /*03a0*/  STG.E.U8 desc[UR4][R2.64], R5 ;  /* 0x0000000502007986 */ /* 0x002fee000c101104 */
[----:B------:R-:W1:Y:S01]  /*03b0*/  F2I.U32.TRUNC.NTZ R11, R8 ;  /* 0x00000008000b7305 */ /* 0x000e62000020f000 */
[----:B0-----:R-:W-:Y:S04]  /*03c0*/  STG.E.U8 desc[UR4][R2.64+0x1], R9 ;  /* 0x0000010902007986 */ /* 0x001fe8000c101104 */
[----:B-1----:R-:W-:Y:S01]  /*03d0*/  STG.E.U8 desc[UR4][R2.64+0x2], R11 ;  /* 0x0000020b02007986 */ /* 0x002fe2000c101104 */
[----:B------:R-:W-:Y:S05]  /*03e0*/  EXIT ;  /* 0x000000000000794d */ /* 0x000fea0003800000 */
.L_x_0:
[----:B------:R-:W-:-:S00]  /*03f0*/  BRA `(.L_x_0) ;  /* 0xfffffffc00fc7947 */ /* 0x000fc0000383ffff */
[----:B------:R-:W-:-:S00]  /*0400*/  NOP ;  /* 0x0000000000007918 */ /* 0x000fc00000000000 */
[----:B------:R-:W-:-:S00]  /*0410*/  NOP ;  /* 0x0000000000007918 */ /* 0x000fc00000000000 */
[----:B------:R-:W-:-:S00]  /*0420*/  NOP ;  /* 0x0000000000007918 */ /* 0x000fc00000000000 */
[----:B------:R-:W-:-:S00]  /*0430*/  NOP ;  /* 0x0000000000007918 */ /* 0x000fc00000000000 */
[----:B------:R-:W-:-:S00]  /*0440*/  NOP ;  /* 0x0000000000007918 */ /* 0x000fc00000000000 */
[----:B------:R-:W-:-:S00]  /*0450*/  NOP ;  /* 0x0000000000007918 */ /* 0x000fc00000000000 */
[----:B------:R-:W-:-:S00]  /*0460*/  NOP ;  /* 0x0000000000007918 */ /* 0x000fc00000000000 */
[----:B------:R-:W-:-:S00]  /*0470*/  NOP ;  /* 0x0000000000007918 */ /* 0x000fc00000000000 */
.L_x_1:


//--------------------- .nv.shared.reserved.0     --------------------------
	.section	.nv.shared.reserved.0,"aw",@nobits
	.weak		__nv_reservedSMEM_offset_0_alias
	.size		__nv_reservedSMEM_offset_0_alias, 0, 64
	.other		__nv_reservedSMEM_offset_0_alias,@"STO_CUDA_RESERVED_SHARED STV_DEFAULT"
__nv_reservedSMEM_offset_0_alias:
	.zero		0
	.zero		64


//--------------------- .nv.constant0._Z11sepiaKernelP5Pixelii --------------------------
	.section	.nv.constant0._Z11sepiaKernelP5Pixelii,"a",@progbits
	.sectionflags	@""
	.align	4
.nv.constant0._Z11sepiaKernelP5Pixelii:
	.zero		912


//--------------------- SYMBOLS --------------------------

	.type		.nv.reservedSmem.offset0,@object
	.size		.nv.reservedSmem.offset0,0x4
